	.headerflags	@"EF_CUDA_TEXMODE_UNIFIED EF_CUDA_64BIT_ADDRESS EF_CUDA_ACCELERATORS EF_CUDA_SM90 EF_CUDA_VIRTUAL_SM(EF_CUDA_SM90)"
	.elftype	@"ET_EXEC"


//--------------------- .nv.info                  --------------------------
	.section	.nv.info,"",@"SHT_CUDA_INFO"
	.align	4


	//----- nvinfo : EIATTR_REGCOUNT
	.align		4
        /*0000*/ 	.byte	0x04, 0x2f
        /*0002*/ 	.short	(.L_1 - .L_0)
	.align		4
.L_0:
        /*0004*/ 	.word	index@(triton_poi_fused_convolution_div_max_pool2d_with_indices_relu_sub_49)
        /*0008*/ 	.word	0x0000001b


	//----- nvinfo : EIATTR_MIN_STACK_SIZE
	.align		4
.L_1:
        /*000c*/ 	.byte	0x04, 0x12
        /*000e*/ 	.short	(.L_3 - .L_2)
	.align		4
.L_2:
        /*0010*/ 	.word	index@(triton_poi_fused_convolution_div_max_pool2d_with_indices_relu_sub_49)
        /*0014*/ 	.word	0x00000000


	//----- nvinfo : EIATTR_FRAME_SIZE
	.align		4
.L_3:
        /*0018*/ 	.byte	0x04, 0x11
        /*001a*/ 	.short	(.L_5 - .L_4)
	.align		4
.L_4:
        /*001c*/ 	.word	index@(triton_poi_fused_convolution_div_max_pool2d_with_indices_relu_sub_49)
        /*0020*/ 	.word	0x00000000


	//----- nvinfo : EIATTR_MIN_STACK_SIZE
	.align		4
.L_5:
        /*0024*/ 	.byte	0x04, 0x12
        /*0026*/ 	.short	(.L_7 - .L_6)
	.align		4
.L_6:
        /*0028*/ 	.word	index@(triton_poi_fused_convolution_div_max_pool2d_with_indices_relu_sub_49)
        /*002c*/ 	.word	0x00000000
.L_7:


//--------------------- .nv.info.triton_poi_fused_convolution_div_max_pool2d_with_indices_relu_sub_49 --------------------------
	.section	.nv.info.triton_poi_fused_convolution_div_max_pool2d_with_indices_relu_sub_49,"",@"SHT_CUDA_INFO"
	.sectionflags	@""
	.align	4


	//----- nvinfo : EIATTR_CUDA_API_VERSION
	.align		4
        /*0000*/ 	.byte	0x04, 0x37
        /*0002*/ 	.short	(.L_9 - .L_8)
.L_8:
        /*0004*/ 	.word	0x0000007c


	//----- nvinfo : EIATTR_KPARAM_INFO
	.align		4
.L_9:
        /*0008*/ 	.byte	0x04, 0x17
        /*000a*/ 	.short	(.L_11 - .L_10)
.L_10:
        /*000c*/ 	.word	0x00000000
        /*0010*/ 	.short	0x0004
        /*0012*/ 	.short	0x001c
        /*0014*/ 	.byte	0x00, 0xf0, 0x11, 0x00


	//----- nvinfo : EIATTR_KPARAM_INFO
	.align		4
.L_11:
        /*0018*/ 	.byte	0x04, 0x17
        /*001a*/ 	.short	(.L_13 - .L_12)
.L_12:
        /*001c*/ 	.word	0x00000000
        /*0020*/ 	.short	0x0003
        /*0022*/ 	.short	0x0018
        /*0024*/ 	.byte	0x00, 0xf0, 0x11, 0x00


	//----- nvinfo : EIATTR_KPARAM_INFO
	.align		4
.L_13:
        /*0028*/ 	.byte	0x04, 0x17
        /*002a*/ 	.short	(.L_15 - .L_14)
.L_14:
        /*002c*/ 	.word	0x00000000
        /*0030*/ 	.short	0x0002
        /*0032*/ 	.short	0x0010
        /*0034*/ 	.byte	0x00, 0xf4, 0x21, 0x00


	//----- nvinfo : EIATTR_KPARAM_INFO
	.align		4
.L_15:
        /*0038*/ 	.byte	0x04, 0x17
        /*003a*/ 	.short	(.L_17 - .L_16)
.L_16:
        /*003c*/ 	.word	0x00000000
        /*0040*/ 	.short	0x0001
        /*0042*/ 	.short	0x0008
        /*0044*/ 	.byte	0x00, 0xf4, 0x21, 0x00


	//----- nvinfo : EIATTR_KPARAM_INFO
	.align		4
.L_17:
        /*0048*/ 	.byte	0x04, 0x17
        /*004a*/ 	.short	(.L_19 - .L_18)
.L_18:
        /*004c*/ 	.word	0x00000000
        /*0050*/ 	.short	0x0000
        /*0052*/ 	.short	0x0000
        /*0054*/ 	.byte	0x00, 0xf4, 0x21, 0x00


	//----- nvinfo : EIATTR_SPARSE_MMA_MASK
	.align		4
.L_19:
        /*0058*/ 	.byte	0x03, 0x50
        /*005a*/ 	.short	0x0000


	//----- nvinfo : EIATTR_MAXREG_COUNT
	.align		4
        /*005c*/ 	.byte	0x03, 0x1b
        /*005e*/ 	.short	0x00ff


	//----- nvinfo : EIATTR_EXIT_INSTR_OFFSETS
	.align		4
        /*0060*/ 	.byte	0x04, 0x1c
        /*0062*/ 	.short	(.L_21 - .L_20)


	//   ....[0]....
.L_20:
        /*0064*/ 	.word	0x000005d0


	//   ....[1]....
        /*0068*/ 	.word	0x00000650


	//----- nvinfo : EIATTR_REQNTID
	.align		4
.L_21:
        /*006c*/ 	.byte	0x04, 0x10
        /*006e*/ 	.short	(.L_23 - .L_22)
.L_22:
        /*0070*/ 	.word	0x00000080
        /*0074*/ 	.word	0x00000001
        /*0078*/ 	.word	0x00000001


	//----- nvinfo : EIATTR_CBANK_PARAM_SIZE
	.align		4
.L_23:
        /*007c*/ 	.byte	0x03, 0x19
        /*007e*/ 	.short	0x0020


	//----- nvinfo : EIATTR_PARAM_CBANK
	.align		4
        /*0080*/ 	.byte	0x04, 0x0a
        /*0082*/ 	.short	(.L_25 - .L_24)
	.align		4
.L_24:
        /*0084*/ 	.word	index@(.nv.constant0.triton_poi_fused_convolution_div_max_pool2d_with_indices_relu_sub_49)
        /*0088*/ 	.short	0x0210
        /*008a*/ 	.short	0x0020


	//----- nvinfo : EIATTR_SW_WAR
	.align		4
.L_25:
        /*008c*/ 	.byte	0x04, 0x36
        /*008e*/ 	.short	(.L_27 - .L_26)
.L_26:
        /*0090*/ 	.word	0x00000008
.L_27:


//--------------------- .nv.callgraph             --------------------------
	.section	.nv.callgraph,"",@"SHT_CUDA_CALLGRAPH"
	.align	4
	.sectionentsize	8
	.align		4
        /*0000*/ 	.word	0x00000000
	.align		4
        /*0004*/ 	.word	0xffffffff
	.align		4
        /*0008*/ 	.word	0x00000000
	.align		4
        /*000c*/ 	.word	0xfffffffe
	.align		4
        /*0010*/ 	.word	0x00000000
	.align		4
        /*0014*/ 	.word	0xfffffffd
	.align		4
        /*0018*/ 	.word	0x00000000
	.align		4
        /*001c*/ 	.word	0xfffffffc


//--------------------- .text.triton_poi_fused_convolution_div_max_pool2d_with_indices_relu_sub_49 --------------------------
	.section	.text.triton_poi_fused_convolution_div_max_pool2d_with_indices_relu_sub_49,"ax",@progbits
	.sectionflags	@"SHF_BARRIERS=1"
	.align	128
        .global         triton_poi_fused_convolution_div_max_pool2d_with_indices_relu_sub_49
        .type           triton_poi_fused_convolution_div_max_pool2d_with_indices_relu_sub_49,@function
        .size           triton_poi_fused_convolution_div_max_pool2d_with_indices_relu_sub_49,(.L_x_1 - triton_poi_fused_convolution_div_max_pool2d_with_indices_relu_sub_49)
        .other          triton_poi_fused_convolution_div_max_pool2d_with_indices_relu_sub_49,@"STO_CUDA_ENTRY STV_DEFAULT"
triton_poi_fused_convolution_div_max_pool2d_with_indices_relu_sub_49:
.text.triton_poi_fused_convolution_div_max_pool2d_with_indices_relu_sub_49:
[----:B------:R-:W0:Y:S02]  /*0000*/  LDC R1, c[0x0][0x28] ;  /* 0x00000a00ff017b82 */ /* 0x000e240000000800 */
[----:B------:R-:W1:Y:S01]  /*0010*/  S2R R3, SR_CTAID.Y ;  /* 0x0000000000037919 */ /* 0x000e620000002600 */
[----:B------:R-:W2:Y:S01]  /*0020*/  LDC.64 R18, c[0x0][0x210] ;  /* 0x00008400ff127b82 */ /* 0x000ea20000000a00 */
[----:B------:R-:W-:Y:S01]  /*0030*/  CS2R R10, SRZ ;  /* 0x00000000000a7805 */ /* 0x000fe2000001ff00 */
[----:B------:R-:W-:Y:S01]  /*0040*/  ULDC.64 UR6, c[0x0][0x208] ;  /* 0x0000820000067ab9 */ /* 0x000fe20000000a00 */
[----:B------:R-:W3:Y:S01]  /*0050*/  S2R R0, SR_TID.X ;  /* 0x0000000000007919 */ /* 0x000ee20000002100 */
[----:B------:R-:W4:Y:S01]  /*0060*/  S2R R7, SR_CTAID.X ;  /* 0x0000000000077919 */ /* 0x000f220000002500 */
[----:B-1----:R-:W-:Y:S01]  /*0070*/  IMAD.SHL.U32 R2, R3, 0x40, RZ ;  /* 0x0000004003027824 */ /* 0x002fe200078e00ff */
[----:B------:R-:W-:Y:S01]  /*0080*/  SHF.R.S32.HI R4, RZ, 0x19, R3 ;  /* 0x00000019ff047819 */ /* 0x000fe20000011403 */
[----:B---3--:R-:W-:-:S03]  /*0090*/  IMAD.SHL.U32 R16, R0, 0x4, RZ ;  /* 0x0000000400107824 */ /* 0x008fc600078e00ff */
[----:B------:R-:W-:Y:S02]  /*00a0*/  SGXT R4, R4, 0x1 ;  /* 0x000000010404781a */ /* 0x000fe40000000200 */
[----:B------:R-:W-:Y:S02]  /*00b0*/  SHF.R.U32.HI R20, RZ, 0x4, R0 ;  /* 0x00000004ff147819 */ /* 0x000fe40000011600 */
[----:B------:R-:W-:Y:S02]  /*00c0*/  LOP3.LUT R3, R2, 0x3c, R16, 0xf8, !PT ;  /* 0x0000003c02037812 */ /* 0x000fe400078ef810 */
[----:B------:R-:W-:Y:S02]  /*00d0*/  SGXT.U32 R20, R20, 0x3 ;  /* 0x000000031414781a */ /* 0x000fe40000000000 */
[----:B------:R-:W-:Y:S02]  /*00e0*/  LEA.HI R6, R4, R3, RZ, 0x9 ;  /* 0x0000000304067211 */ /* 0x000fe400078f48ff */
[----:B------:R-:W1:Y:S02]  /*00f0*/  LDC.64 R4, c[0x0][0x218] ;  /* 0x00008600ff047b82 */ /* 0x000e640000000a00 */
[C---:B------:R-:W-:Y:S01]  /*0100*/  LOP3.LUT R8, R6.reuse, 0xfffffe00, RZ, 0xc0, !PT ;  /* 0xfffffe0006087812 */ /* 0x040fe200078ec0ff */
[----:B------:R-:W-:-:S04]  /*0110*/  IMAD.SHL.U32 R6, R6, 0x10, RZ ;  /* 0x0000001006067824 */ /* 0x000fc800078e00ff */
[----:B------:R-:W-:Y:S01]  /*0120*/  IMAD.IADD R13, R3, 0x1, -R8 ;  /* 0x00000001030d7824 */ /* 0x000fe200078e0a08 */
[----:B------:R-:W-:Y:S01]  /*0130*/  LOP3.LUT R8, R6, 0xffffe000, RZ, 0xc0, !PT ;  /* 0xffffe00006087812 */ /* 0x000fe200078ec0ff */
[----:B----4-:R-:W-:-:S04]  /*0140*/  IMAD.SHL.U32 R3, R7, 0x10, RZ ;  /* 0x0000001007037824 */ /* 0x010fc800078e00ff */
[----:B------:R-:W-:Y:S01]  /*0150*/  IMAD.IADD R8, R13, 0x1, R8 ;  /* 0x000000010d087824 */ /* 0x000fe200078e0208 */
[----:B------:R-:W-:Y:S02]  /*0160*/  LOP3.LUT R6, R3, R20, RZ, 0xfc, !PT ;  /* 0x0000001403067212 */ /* 0x000fe400078efcff */
[----:B------:R-:W-:Y:S02]  /*0170*/  LOP3.LUT R7, R3, 0x8, R20, 0xfe, !PT ;  /* 0x0000000803077812 */ /* 0x000fe400078efe14 */
[C---:B------:R-:W-:Y:S01]  /*0180*/  ISETP.GE.AND P0, PT, R6.reuse, 0x10, PT ;  /* 0x000000100600780c */ /* 0x040fe20003f06270 */
[--C-:B------:R-:W-:Y:S01]  /*0190*/  IMAD R23, R6, 0x200, R8.reuse ;  /* 0x0000020006177824 */ /* 0x100fe200078e0208 */
[C---:B------:R-:W-:Y:S01]  /*01a0*/  ISETP.GE.AND P1, PT, R7.reuse, 0x10, PT ;  /* 0x000000100700780c */ /* 0x040fe20003f26270 */
[----:B------:R-:W-:Y:S01]  /*01b0*/  IMAD R9, R7, 0x200, R8 ;  /* 0x0000020007097824 */ /* 0x000fe200078e0208 */
[----:B------:R-:W-:Y:S01]  /*01c0*/  CS2R R6, SRZ ;  /* 0x0000000000067805 */ /* 0x000fe2000001ff00 */
[----:B--2---:R-:W-:-:S04]  /*01d0*/  IMAD.WIDE R22, R23, 0x4, R18 ;  /* 0x0000000417167825 */ /* 0x004fc800078e0212 */
[----:B-1----:R-:W-:Y:S01]  /*01e0*/  IMAD.WIDE R12, R13, 0x4, R4 ;  /* 0x000000040d0c7825 */ /* 0x002fe200078e0204 */
[----:B------:R-:W-:-:S03]  /*01f0*/  CS2R R4, SRZ ;  /* 0x0000000000047805 */ /* 0x000fc6000001ff00 */
[----:B------:R-:W-:Y:S01]  /*0200*/  IMAD.WIDE R18, R9, 0x4, R18 ;  /* 0x0000000409127825 */ /* 0x000fe200078e0212 */
[----:B------:R-:W-:Y:S01]  /*0210*/  CS2R R8, SRZ ;  /* 0x0000000000087805 */ /* 0x000fe2000001ff00 */
[----:B------:R-:W2:Y:S04]  /*0220*/  LDG.E.EL.128 R12, desc[UR6][R12.64] ;  /* 0x000000060c0c7981 */ /* 0x000ea8000c2e1d00 */
[----:B------:R1:W2:Y:S04]  /*0230*/  @!P0 LDG.E.EL.128 R4, desc[UR6][R22.64] ;  /* 0x0000000616048981 */ /* 0x0002a8000c2e1d00 */
[----:B------:R3:W4:Y:S01]  /*0240*/  @!P1 LDG.E.EL.128 R8, desc[UR6][R18.64] ;  /* 0x0000000612089981 */ /* 0x000722000c2e1d00 */
[----:B------:R-:W5:Y:S01]  /*0250*/  S2UR UR5, SR_CgaCtaId ;  /* 0x00000000000579c3 */ /* 0x000f620000008800 */
[----:B------:R-:W-:Y:S01]  /*0260*/  IMAD.SHL.U32 R17, R0, 0x40, RZ ;  /* 0x0000004000117824 */ /* 0x000fe200078e00ff */
[----:B------:R-:W-:-:S04]  /*0270*/  UMOV UR4, 0x400 ;  /* 0x0000040000047882 */ /* 0x000fc80000000000 */
[----:B------:R-:W-:-:S04]  /*0280*/  LOP3.LUT R17, R17, 0x3c0, RZ, 0xc0, !PT ;  /* 0x000003c011117812 */ /* 0x000fc800078ec0ff */
[C---:B------:R-:W-:Y:S02]  /*0290*/  LOP3.LUT R21, R17.reuse, 0x10, RZ, 0xfc, !PT ;  /* 0x0000001011157812 */ /* 0x040fe400078efcff */
[C---:B------:R-:W-:Y:S02]  /*02a0*/  LOP3.LUT R24, R17.reuse, 0x20, RZ, 0xfc, !PT ;  /* 0x0000002011187812 */ /* 0x040fe400078efcff */
[C---:B------:R-:W-:Y:S02]  /*02b0*/  LOP3.LUT R20, R17.reuse, R20, RZ, 0xfc, !PT ;  /* 0x0000001411147212 */ /* 0x040fe400078efcff */
[----:B-1----:R-:W-:Y:S01]  /*02c0*/  LOP3.LUT R22, R17, 0x30, RZ, 0xfc, !PT ;  /* 0x0000003011167812 */ /* 0x002fe200078efcff */
[----:B-----5:R-:W-:-:S06]  /*02d0*/  UPRMT UR4, UR5, 0x654, UR4 ;  /* 0x0000065405047896 */ /* 0x020fcc0008000004 */
[----:B------:R-:W-:Y:S02]  /*02e0*/  LEA.HI R17, R17, UR4, RZ, 0x1e ;  /* 0x0000000411117c11 */ /* 0x000fe4000f8ff0ff */
[----:B------:R-:W-:Y:S02]  /*02f0*/  LEA.HI R21, R21, UR4, RZ, 0x1e ;  /* 0x0000000415157c11 */ /* 0x000fe4000f8ff0ff */
[----:B---3--:R-:W-:Y:S02]  /*0300*/  LEA.HI R19, R24, UR4, RZ, 0x1e ;  /* 0x0000000418137c11 */ /* 0x008fe4000f8ff0ff */
[----:B------:R-:W-:Y:S01]  /*0310*/  LEA.HI R23, R22, UR4, RZ, 0x1e ;  /* 0x0000000416177c11 */ /* 0x000fe2000f8ff0ff */
[C---:B------:R-:W-:Y:S02]  /*0320*/  IMAD R17, R20.reuse, 0x4, R17 ;  /* 0x0000000414117824 */ /* 0x040fe400078e0211 */
[C---:B------:R-:W-:Y:S02]  /*0330*/  IMAD R18, R20.reuse, 0x4, R21 ;  /* 0x0000000414127824 */ /* 0x040fe400078e0215 */
[----:B------:R-:W-:-:S02]  /*0340*/  IMAD R19, R20, 0x4, R19 ;  /* 0x0000000414137824 */ /* 0x000fc400078e0213 */
[----:B------:R-:W-:Y:S02]  /*0350*/  IMAD R20, R20, 0x4, R23 ;  /* 0x0000000414147824 */ /* 0x000fe400078e0217 */
[C---:B--2---:R-:W-:Y:S01]  /*0360*/  FADD R4, R12.reuse, R4 ;  /* 0x000000040c047221 */ /* 0x044fe20000000000 */
[C---:B------:R-:W-:Y:S01]  /*0370*/  FADD R5, R13.reuse, R5 ;  /* 0x000000050d057221 */ /* 0x040fe20000000000 */
[----:B----4-:R-:W-:Y:S01]  /*0380*/  FADD R12, R12, R8 ;  /* 0x000000080c0c7221 */ /* 0x010fe20000000000 */
[----:B------:R-:W-:Y:S01]  /*0390*/  FADD R13, R13, R9 ;  /* 0x000000090d0d7221 */ /* 0x000fe20000000000 */
[C---:B------:R-:W-:Y:S01]  /*03a0*/  FADD R8, R14.reuse, R6 ;  /* 0x000000060e087221 */ /* 0x040fe20000000000 */
[C---:B------:R-:W-:Y:S01]  /*03b0*/  FADD R9, R15.reuse, R7 ;  /* 0x000000070f097221 */ /* 0x040fe20000000000 */
[----:B------:R-:W-:Y:S01]  /*03c0*/  STS [R17], R4 ;  /* 0x0000000411007388 */ /* 0x000fe20000000800 */
[----:B------:R-:W-:Y:S01]  /*03d0*/  FADD R14, R14, R10 ;  /* 0x0000000a0e0e7221 */ /* 0x000fe20000000000 */
[----:B------:R-:W-:-:S02]  /*03e0*/  FADD R15, R15, R11 ;  /* 0x0000000b0f0f7221 */ /* 0x000fc40000000000 */
[----:B------:R-:W-:Y:S04]  /*03f0*/  STS [R18+0x40], R5 ;  /* 0x0000400512007388 */ /* 0x000fe80000000800 */
[----:B------:R-:W-:Y:S04]  /*0400*/  STS [R19+0x80], R8 ;  /* 0x0000800813007388 */ /* 0x000fe80000000800 */
[----:B------:R1:W-:Y:S04]  /*0410*/  STS [R20+0xc0], R9 ;  /* 0x0000c00914007388 */ /* 0x0003e80000000800 */
[----:B------:R-:W-:Y:S04]  /*0420*/  STS [R17+0x20], R12 ;  /* 0x0000200c11007388 */ /* 0x000fe80000000800 */
[----:B------:R2:W-:Y:S01]  /*0430*/  STS [R18+0x60], R13 ;  /* 0x0000600d12007388 */ /* 0x0005e20000000800 */
[----:B------:R-:W-:Y:S01]  /*0440*/  LOP3.LUT R6, R0, 0x7c, RZ, 0xc0, !PT ;  /* 0x0000007c00067812 */ /* 0x000fe200078ec0ff */
[----:B-1----:R-:W1:Y:S02]  /*0450*/  LDC.64 R8, c[0x0][0x220] ;  /* 0x00008800ff087b82 */ /* 0x002e640000000a00 */
[----:B------:R-:W-:Y:S04]  /*0460*/  STS [R19+0xa0], R14 ;  /* 0x0000a00e13007388 */ /* 0x000fe80000000800 */
[----:B------:R-:W-:Y:S01]  /*0470*/  STS [R20+0xe0], R15 ;  /* 0x0000e00f14007388 */ /* 0x000fe20000000800 */
[----:B------:R-:W-:Y:S01]  /*0480*/  LOP3.LUT R10, R16, 0x1fc, RZ, 0xc0, !PT ;  /* 0x000001fc100a7812 */ /* 0x000fe200078ec0ff */
[----:B------:R-:W-:-:S04]  /*0490*/  VIADD R7, R6, UR4 ;  /* 0x0000000406077c36 */ /* 0x000fc80008000000 */
[----:B------:R-:W-:Y:S01]  /*04a0*/  IMAD R21, R10, 0x4, R7 ;  /* 0x000000040a157824 */ /* 0x000fe200078e0207 */
[----:B------:R-:W-:Y:S01]  /*04b0*/  BAR.SYNC.DEFER_BLOCKING 0x0 ;  /* 0x0000000000007b1d */ /* 0x000fe20000010000 */
[----:B------:R-:W-:-:S05]  /*04c0*/  SHF.R.U32.HI R11, RZ, 0x2, R0 ;  /* 0x00000002ff0b7819 */ /* 0x000fca0000011600 */
[----:B------:R-:W-:Y:S04]  /*04d0*/  LDS R4, [R21] ;  /* 0x0000000015047984 */ /* 0x000fe80000000800 */
[----:B------:R-:W-:Y:S04]  /*04e0*/  LDS R5, [R21+0x4] ;  /* 0x0000040015057984 */ /* 0x000fe80000000800 */
[----:B------:R-:W-:Y:S04]  /*04f0*/  LDS R6, [R21+0x8] ;  /* 0x0000080015067984 */ /* 0x000fe80000000800 */
[----:B------:R-:W3:Y:S01]  /*0500*/  LDS R7, [R21+0xc] ;  /* 0x00000c0015077984 */ /* 0x000ee20000000800 */
[----:B------:R-:W-:-:S02]  /*0510*/  SGXT.U32 R11, R11, 0x5 ;  /* 0x000000050b0b781a */ /* 0x000fc40000000000 */
[----:B------:R-:W-:Y:S02]  /*0520*/  LOP3.LUT R16, R3, 0xc, R16, 0xf8, !PT ;  /* 0x0000000c03107812 */ /* 0x000fe400078ef810 */
[----:B------:R-:W-:Y:S02]  /*0530*/  LOP3.LUT R0, R10, 0x200, RZ, 0xfc, !PT ;  /* 0x000002000a007812 */ /* 0x000fe400078efcff */
[----:B------:R-:W-:Y:S02]  /*0540*/  LOP3.LUT R11, R2, R11, RZ, 0xfc, !PT ;  /* 0x0000000b020b7212 */ /* 0x000fe400078efcff */
[----:B------:R-:W-:Y:S02]  /*0550*/  ISETP.GE.AND P0, PT, R16, 0x10, PT ;  /* 0x000000101000780c */ /* 0x000fe40003f06270 */
[----:B------:R-:W-:Y:S01]  /*0560*/  SHF.R.U32.HI R0, RZ, 0x2, R0 ;  /* 0x00000002ff007819 */ /* 0x000fe20000011600 */
[----:B------:R-:W-:-:S03]  /*0570*/  IMAD R11, R11, 0x10, R16 ;  /* 0x000000100b0b7824 */ /* 0x000fc600078e0210 */
[----:B------:R-:W-:Y:S01]  /*0580*/  LOP3.LUT R0, R0, 0xfc, RZ, 0xc0, !PT ;  /* 0x000000fc00007812 */ /* 0x000fe200078ec0ff */
[----:B-1----:R-:W-:-:S04]  /*0590*/  IMAD.WIDE R2, R11, 0x4, R8 ;  /* 0x000000040b027825 */ /* 0x002fc800078e0208 */
[----:B--2---:R-:W-:-:S04]  /*05a0*/  VIADD R13, R0, UR4 ;  /* 0x00000004000d7c36 */ /* 0x004fc80008000000 */
[----:B------:R-:W-:Y:S01]  /*05b0*/  IMAD R13, R10, 0x4, R13 ;  /* 0x000000040a0d7824 */ /* 0x000fe200078e020d */
[----:B---3--:R1:W-:Y:S01]  /*05c0*/  @!P0 STG.E.128 desc[UR6][R2.64], R4 ;  /* 0x0000000402008986 */ /* 0x0083e2000c101d06 */
[----:B------:R-:W-:Y:S05]  /*05d0*/  @P0 EXIT ;  /* 0x000000000000094d */ /* 0x000fea0003800000 */
[----:B-1----:R-:W-:Y:S01]  /*05e0*/  LDS R4, [R13+0x800] ;  /* 0x000800000d047984 */ /* 0x002fe20000000800 */
[----:B------:R-:W-:-:S03]  /*05f0*/  VIADD R11, R11, 0x200 ;  /* 0x000002000b0b7836 */ /* 0x000fc60000000000 */
[----:B------:R-:W-:Y:S01]  /*0600*/  LDS R5, [R13+0x804] ;  /* 0x000804000d057984 */ /* 0x000fe20000000800 */
[----:B------:R-:W-:-:S03]  /*0610*/  IMAD.WIDE R8, R11, 0x4, R8 ;  /* 0x000000040b087825 */ /* 0x000fc600078e0208 */
[----:B------:R-:W-:Y:S04]  /*0620*/  LDS R6, [R13+0x808] ;  /* 0x000808000d067984 */ /* 0x000fe80000000800 */
[----:B------:R-:W0:Y:S04]  /*0630*/  LDS R7, [R13+0x80c] ;  /* 0x00080c000d077984 */ /* 0x000e280000000800 */
[----:B0-----:R-:W-:Y:S01]  /*0640*/  STG.E.128 desc[UR6][R8.64], R4 ;  /* 0x0000000408007986 */ /* 0x001fe2000c101d06 */
[----:B------:R-:W-:Y:S05]  /*0650*/  EXIT ;  /* 0x000000000000794d */ /* 0x000fea0003800000 */
.L_x_0:
[----:B------:R-:W-:-:S00]  /*0660*/  BRA `(.L_x_0) ;  /* 0xfffffffc00fc7947 */ /* 0x000fc0000383ffff */
[----:B------:R-:W-:-:S00]  /*0670*/  NOP ;  /* 0x0000000000007918 */ /* 0x000fc00000000000 */
        /* <DEDUP_REMOVED lines=8> */
.L_x_1:


//--------------------- .nv.shared.triton_poi_fused_convolution_div_max_pool2d_with_indices_relu_sub_49 --------------------------
	.section	.nv.shared.triton_poi_fused_convolution_div_max_pool2d_with_indices_relu_sub_49,"aw",@nobits
	.sectionflags	@""
	.align	16
	.zero		1024


//--------------------- .nv.constant0.triton_poi_fused_convolution_div_max_pool2d_with_indices_relu_sub_49 --------------------------
	.section	.nv.constant0.triton_poi_fused_convolution_div_max_pool2d_with_indices_relu_sub_49,"a",@progbits
	.sectionflags	@""
	.align	4
.nv.constant0.triton_poi_fused_convolution_div_max_pool2d_with_indices_relu_sub_49:
	.zero		560
